//
// Generated by NVIDIA NVVM Compiler
//
// Compiler Build ID: CL-36424714
// Cuda compilation tools, release 13.0, V13.0.88
// Based on NVVM 20.0.0
//

.version 9.0
.target sm_100
.address_size 64

	// .globl	_Z15MatrixAddKernelPKfS0_Pfi

.visible .entry _Z15MatrixAddKernelPKfS0_Pfi(
	.param .u64 .ptr .align 1 _Z15MatrixAddKernelPKfS0_Pfi_param_0,
	.param .u64 .ptr .align 1 _Z15MatrixAddKernelPKfS0_Pfi_param_1,
	.param .u64 .ptr .align 1 _Z15MatrixAddKernelPKfS0_Pfi_param_2,
	.param .u32 _Z15MatrixAddKernelPKfS0_Pfi_param_3
)
{
	.reg .pred 	%p<2>;
	.reg .b32 	%r<14>;
	.reg .b32 	%f<4>;
	.reg .b64 	%rd<11>;

	ld.param.u64 	%rd1, [_Z15MatrixAddKernelPKfS0_Pfi_param_0];
	ld.param.u64 	%rd2, [_Z15MatrixAddKernelPKfS0_Pfi_param_1];
	ld.param.u64 	%rd3, [_Z15MatrixAddKernelPKfS0_Pfi_param_2];
	ld.param.u32 	%r4, [_Z15MatrixAddKernelPKfS0_Pfi_param_3];
	mov.u32 	%r5, %ctaid.x;
	mov.u32 	%r6, %ntid.x;
	mov.u32 	%r7, %tid.x;
	mad.lo.s32 	%r1, %r5, %r6, %r7;
	mov.u32 	%r8, %ctaid.y;
	mov.u32 	%r9, %ntid.y;
	mov.u32 	%r10, %tid.y;
	mad.lo.s32 	%r11, %r8, %r9, %r10;
	max.s32 	%r12, %r1, %r11;
	setp.ge.s32 	%p1, %r12, %r4;
	@%p1 bra 	$L__BB0_2;
	cvta.to.global.u64 	%rd4, %rd1;
	cvta.to.global.u64 	%rd5, %rd2;
	cvta.to.global.u64 	%rd6, %rd3;
	mad.lo.s32 	%r13, %r4, %r1, %r11;
	mul.wide.s32 	%rd7, %r13, 4;
	add.s64 	%rd8, %rd4, %rd7;
	ld.global.f32 	%f1, [%rd8];
	add.s64 	%rd9, %rd5, %rd7;
	ld.global.f32 	%f2, [%rd9];
	add.f32 	%f3, %f1, %f2;
	add.s64 	%rd10, %rd6, %rd7;
	st.global.f32 	[%rd10], %f3;
$L__BB0_2:
	ret;

}


// ===== COMPILED SASS (sm_100) =====

	.target	sm_100

	.elftype	@"ET_EXEC"


//--------------------- .note.nv.tkinfo           --------------------------
	.section	.note.nv.tkinfo,"",@"SHT_NOTE"
	.sectionflags	@"SHF_NOTE_NV_TKINFO"
	.tkinfo
        /*0018*/ 	.word	0x00000002
        /*0030*/ 	.string	""
        /*0030*/ 	.string	"ptxas"
        /*0030*/ 	.string	"Cuda compilation tools, release 13.0, V13.0.88"
        /*0030*/ 	.string	"Build cuda_13.0.r13.0/compiler.36424714_0"
        /*0030*/ 	.string	"-arch sm_100 -m 64 "



//--------------------- .note.nv.cuinfo           --------------------------
	.section	.note.nv.cuinfo,"",@"SHT_NOTE"
	.sectionflags	@"SHF_NOTE_NV_CUINFO"
        /*0018*/ 	.short	0x0002
        /*001a*/ 	.short	0x0064
        /*001c*/ 	.short	0x0082
	.zero		2


//--------------------- .nv.info                  --------------------------
	.section	.nv.info,"",@"SHT_CUDA_INFO"
	.align	4


	//----- nvinfo : EIATTR_REGCOUNT
	.align		4
        /*0000*/ 	.byte	0x04, 0x2f
        /*0002*/ 	.short	(.L_1 - .L_0)
	.align		4
.L_0:
        /*0004*/ 	.word	index@(_Z15MatrixAddKernelPKfS0_Pfi)
        /*0008*/ 	.word	0x0000000c


	//----- nvinfo : EIATTR_FRAME_SIZE
	.align		4
.L_1:
        /*000c*/ 	.byte	0x04, 0x11
        /*000e*/ 	.short	(.L_3 - .L_2)
	.align		4
.L_2:
        /*0010*/ 	.word	index@(_Z15MatrixAddKernelPKfS0_Pfi)
        /*0014*/ 	.word	0x00000000


	//----- nvinfo : EIATTR_MIN_STACK_SIZE
	.align		4
.L_3:
        /*0018*/ 	.byte	0x04, 0x12
        /*001a*/ 	.short	(.L_5 - .L_4)
	.align		4
.L_4:
        /*001c*/ 	.word	index@(_Z15MatrixAddKernelPKfS0_Pfi)
        /*0020*/ 	.word	0x00000000
.L_5:


//--------------------- .nv.compat                --------------------------
	.section	.nv.compat,"",@"SHT_CUDA_COMPAT_INFO"
	.align	4
        /*0000*/ 	.byte	0x02, 0x09, 0x00, 0x00, 0x02, 0x02, 0x01, 0x00, 0x02, 0x05, 0x05, 0x00, 0x03, 0x07, 0x01, 0x01
        /*0010*/ 	.byte	0x02, 0x03, 0x00, 0x00, 0x02, 0x06, 0x01, 0x00, 0x04, 0x0b, 0x08, 0x00, 0x09, 0x00, 0x00, 0x00
        /*0020*/ 	.byte	0x00, 0x00, 0x00, 0x00


//--------------------- .nv.info._Z15MatrixAddKernelPKfS0_Pfi --------------------------
	.section	.nv.info._Z15MatrixAddKernelPKfS0_Pfi,"",@"SHT_CUDA_INFO"
	.sectionflags	@""
	.align	4


	//----- nvinfo : EIATTR_CUDA_API_VERSION
	.align		4
        /*0000*/ 	.byte	0x04, 0x37
        /*0002*/ 	.short	(.L_7 - .L_6)
.L_6:
        /*0004*/ 	.word	0x00000082


	//----- nvinfo : EIATTR_KPARAM_INFO
	.align		4
.L_7:
        /*0008*/ 	.byte	0x04, 0x17
        /*000a*/ 	.short	(.L_9 - .L_8)
.L_8:
        /*000c*/ 	.word	0x00000000
        /*0010*/ 	.short	0x0003
        /*0012*/ 	.short	0x0018
        /*0014*/ 	.byte	0x00, 0xf0, 0x11, 0x00


	//----- nvinfo : EIATTR_KPARAM_INFO
	.align		4
.L_9:
        /*0018*/ 	.byte	0x04, 0x17
        /*001a*/ 	.short	(.L_11 - .L_10)
.L_10:
        /*001c*/ 	.word	0x00000000
        /*0020*/ 	.short	0x0002
        /*0022*/ 	.short	0x0010
        /*0024*/ 	.byte	0x00, 0xf5, 0x21, 0x00


	//----- nvinfo : EIATTR_KPARAM_INFO
	.align		4
.L_11:
        /*0028*/ 	.byte	0x04, 0x17
        /*002a*/ 	.short	(.L_13 - .L_12)
.L_12:
        /*002c*/ 	.word	0x00000000
        /*0030*/ 	.short	0x0001
        /*0032*/ 	.short	0x0008
        /*0034*/ 	.byte	0x00, 0xf5, 0x21, 0x00


	//----- nvinfo : EIATTR_KPARAM_INFO
	.align		4
.L_13:
        /*0038*/ 	.byte	0x04, 0x17
        /*003a*/ 	.short	(.L_15 - .L_14)
.L_14:
        /*003c*/ 	.word	0x00000000
        /*0040*/ 	.short	0x0000
        /*0042*/ 	.short	0x0000
        /*0044*/ 	.byte	0x00, 0xf5, 0x21, 0x00


	//----- nvinfo : EIATTR_SPARSE_MMA_MASK
	.align		4
.L_15:
        /*0048*/ 	.byte	0x03, 0x50
        /*004a*/ 	.short	0x0000


	//----- nvinfo : EIATTR_MAXREG_COUNT
	.align		4
        /*004c*/ 	.byte	0x03, 0x1b
        /*004e*/ 	.short	0x00ff


	//----- nvinfo : EIATTR_MERCURY_ISA_VERSION
	.align		4
        /*0050*/ 	.byte	0x03, 0x5f
        /*0052*/ 	.short	0x0101


	//----- nvinfo : EIATTR_VRC_CTA_INIT_COUNT
	.align		4
        /*0054*/ 	.byte	0x02, 0x4a
	.zero		1
	.zero		1


	//----- nvinfo : EIATTR_EXIT_INSTR_OFFSETS
	.align		4
        /*0058*/ 	.byte	0x04, 0x1c
        /*005a*/ 	.short	(.L_17 - .L_16)


	//   ....[0]....
.L_16:
        /*005c*/ 	.word	0x000000c0


	//   ....[1]....
        /*0060*/ 	.word	0x00000190


	//----- nvinfo : EIATTR_CBANK_PARAM_SIZE
	.align		4
.L_17:
        /*0064*/ 	.byte	0x03, 0x19
        /*0066*/ 	.short	0x001c


	//----- nvinfo : EIATTR_PARAM_CBANK
	.align		4
        /*0068*/ 	.byte	0x04, 0x0a
        /*006a*/ 	.short	(.L_19 - .L_18)
	.align		4
.L_18:
        /*006c*/ 	.word	index@(.nv.constant0._Z15MatrixAddKernelPKfS0_Pfi)
        /*0070*/ 	.short	0x0380
        /*0072*/ 	.short	0x001c


	//----- nvinfo : EIATTR_SW_WAR
	.align		4
.L_19:
        /*0074*/ 	.byte	0x04, 0x36
        /*0076*/ 	.short	(.L_21 - .L_20)
.L_20:
        /*0078*/ 	.word	0x00000008
.L_21:


//--------------------- .nv.callgraph             --------------------------
	.section	.nv.callgraph,"",@"SHT_CUDA_CALLGRAPH"
	.align	4
	.sectionentsize	8
	.align		4
        /*0000*/ 	.word	0x00000000
	.align		4
        /*0004*/ 	.word	0xffffffff
	.align		4
        /*0008*/ 	.word	0x00000000
	.align		4
        /*000c*/ 	.word	0xfffffffe
	.align		4
        /*0010*/ 	.word	0x00000000
	.align		4
        /*0014*/ 	.word	0xfffffffd
	.align		4
        /*0018*/ 	.word	0x00000000
	.align		4
        /*001c*/ 	.word	0xfffffffc


//--------------------- .text._Z15MatrixAddKernelPKfS0_Pfi --------------------------
	.section	.text._Z15MatrixAddKernelPKfS0_Pfi,"ax",@progbits
	.align	128
        .global         _Z15MatrixAddKernelPKfS0_Pfi
        .type           _Z15MatrixAddKernelPKfS0_Pfi,@function
        .size           _Z15MatrixAddKernelPKfS0_Pfi,(.L_x_1 - _Z15MatrixAddKernelPKfS0_Pfi)
        .other          _Z15MatrixAddKernelPKfS0_Pfi,@"STO_CUDA_ENTRY STV_DEFAULT"
_Z15MatrixAddKernelPKfS0_Pfi:
.text._Z15MatrixAddKernelPKfS0_Pfi:
[----:B------:R-:W-:Y:S01]  /*0000*/  LDC R1, c[0x0][0x37c] ;  /* 0x0000df00ff017b82 */ /* 0x000fe20000000800 */
[----:B------:R-:W0:Y:S07]  /*0010*/  S2R R3, SR_TID.X ;  /* 0x0000000000037919 */ /* 0x000e2e0000002100 */
[----:B------:R-:W0:Y:S01]  /*0020*/  LDC R0, c[0x0][0x360] ;  /* 0x0000d800ff007b82 */ /* 0x000e220000000800 */
[----:B------:R-:W1:Y:S01]  /*0030*/  LDCU UR6, c[0x0][0x398] ;  /* 0x00007300ff0677ac */ /* 0x000e620008000800 */
[----:B------:R-:W2:Y:S06]  /*0040*/  S2R R2, SR_TID.Y ;  /* 0x0000000000027919 */ /* 0x000eac0000002200 */
[----:B------:R-:W0:Y:S08]  /*0050*/  S2UR UR4, SR_CTAID.X ;  /* 0x00000000000479c3 */ /* 0x000e300000002500 */
[----:B------:R-:W2:Y:S08]  /*0060*/  S2UR UR5, SR_CTAID.Y ;  /* 0x00000000000579c3 */ /* 0x000eb00000002600 */
[----:B------:R-:W2:Y:S01]  /*0070*/  LDC R7, c[0x0][0x364] ;  /* 0x0000d900ff077b82 */ /* 0x000ea20000000800 */
[----:B0-----:R-:W-:-:S02]  /*0080*/  IMAD R0, R0, UR4, R3 ;  /* 0x0000000400007c24 */ /* 0x001fc4000f8e0203 */
[----:B--2---:R-:W-:-:S05]  /*0090*/  IMAD R7, R7, UR5, R2 ;  /* 0x0000000507077c24 */ /* 0x004fca000f8e0202 */
[----:B------:R-:W-:-:S04]  /*00a0*/  VIMNMX R2, PT, PT, R0, R7, !PT ;  /* 0x0000000700027248 */ /* 0x000fc80007fe0100 */
[----:B-1----:R-:W-:-:S13]  /*00b0*/  ISETP.GE.AND P0, PT, R2, UR6, PT ;  /* 0x0000000602007c0c */ /* 0x002fda000bf06270 */
[----:B------:R-:W-:Y:S05]  /*00c0*/  @P0 EXIT ;  /* 0x000000000000094d */ /* 0x000fea0003800000 */
[----:B------:R-:W0:Y:S01]  /*00d0*/  LDC.64 R2, c[0x0][0x380] ;  /* 0x0000e000ff027b82 */ /* 0x000e220000000a00 */
[----:B------:R-:W1:Y:S01]  /*00e0*/  LDCU.64 UR4, c[0x0][0x358] ;  /* 0x00006b00ff0477ac */ /* 0x000e620008000a00 */
[----:B------:R-:W-:-:S06]  /*00f0*/  IMAD R9, R0, UR6, R7 ;  /* 0x0000000600097c24 */ /* 0x000fcc000f8e0207 */
[----:B------:R-:W2:Y:S08]  /*0100*/  LDC.64 R4, c[0x0][0x388] ;  /* 0x0000e200ff047b82 */ /* 0x000eb00000000a00 */
[----:B------:R-:W3:Y:S01]  /*0110*/  LDC.64 R6, c[0x0][0x390] ;  /* 0x0000e400ff067b82 */ /* 0x000ee20000000a00 */
[----:B0-----:R-:W-:-:S06]  /*0120*/  IMAD.WIDE R2, R9, 0x4, R2 ;  /* 0x0000000409027825 */ /* 0x001fcc00078e0202 */
[----:B-1----:R-:W4:Y:S01]  /*0130*/  LDG.E R2, desc[UR4][R2.64] ;  /* 0x0000000402027981 */ /* 0x002f22000c1e1900 */
[----:B--2---:R-:W-:-:S06]  /*0140*/  IMAD.WIDE R4, R9, 0x4, R4 ;  /* 0x0000000409047825 */ /* 0x004fcc00078e0204 */
[----:B------:R-:W4:Y:S01]  /*0150*/  LDG.E R5, desc[UR4][R4.64] ;  /* 0x0000000404057981 */ /* 0x000f22000c1e1900 */
[----:B---3--:R-:W-:-:S04]  /*0160*/  IMAD.WIDE R6, R9, 0x4, R6 ;  /* 0x0000000409067825 */ /* 0x008fc800078e0206 */
[----:B----4-:R-:W-:-:S05]  /*0170*/  FADD R9, R2, R5 ;  /* 0x0000000502097221 */ /* 0x010fca0000000000 */
[----:B------:R-:W-:Y:S01]  /*0180*/  STG.E desc[UR4][R6.64], R9 ;  /* 0x0000000906007986 */ /* 0x000fe2000c101904 */
[----:B------:R-:W-:Y:S05]  /*0190*/  EXIT ;  /* 0x000000000000794d */ /* 0x000fea0003800000 */
.L_x_0:
[----:B------:R-:W-:-:S00]  /*01a0*/  BRA `(.L_x_0) ;  /* 0xfffffffc00fc7947 */ /* 0x000fc0000383ffff */
[----:B------:R-:W-:-:S00]  /*01b0*/  NOP ;  /* 0x0000000000007918 */ /* 0x000fc00000000000 */
        /* <DEDUP_REMOVED lines=12> */
.L_x_1:


//--------------------- .nv.shared.reserved.0     --------------------------
	.section	.nv.shared.reserved.0,"aw",@nobits
	.weak		__nv_reservedSMEM_offset_0_alias
	.size		__nv_reservedSMEM_offset_0_alias, 0, 64
	.other		__nv_reservedSMEM_offset_0_alias,@"STO_CUDA_RESERVED_SHARED STV_DEFAULT"
__nv_reservedSMEM_offset_0_alias:
	.zero		0
	.zero		64


//--------------------- .nv.constant0._Z15MatrixAddKernelPKfS0_Pfi --------------------------
	.section	.nv.constant0._Z15MatrixAddKernelPKfS0_Pfi,"a",@progbits
	.sectionflags	@""
	.align	4
.nv.constant0._Z15MatrixAddKernelPKfS0_Pfi:
	.zero		924


//--------------------- SYMBOLS --------------------------

	.type		.nv.reservedSmem.offset0,@object
	.size		.nv.reservedSmem.offset0,0x4
